//
// Generated by NVIDIA NVVM Compiler
//
// Compiler Build ID: CL-36424714
// Cuda compilation tools, release 13.0, V13.0.88
// Based on NVVM 20.0.0
//

.version 9.0
.target sm_100
.address_size 64

	// .globl	_Z10sumVectorsPfS_S_ii

.visible .entry _Z10sumVectorsPfS_S_ii(
	.param .u64 .ptr .align 1 _Z10sumVectorsPfS_S_ii_param_0,
	.param .u64 .ptr .align 1 _Z10sumVectorsPfS_S_ii_param_1,
	.param .u64 .ptr .align 1 _Z10sumVectorsPfS_S_ii_param_2,
	.param .u32 _Z10sumVectorsPfS_S_ii_param_3,
	.param .u32 _Z10sumVectorsPfS_S_ii_param_4
)
{
	.reg .pred 	%p<7>;
	.reg .b32 	%r<16>;
	.reg .b32 	%f<4>;
	.reg .b64 	%rd<11>;

	ld.param.u64 	%rd4, [_Z10sumVectorsPfS_S_ii_param_0];
	ld.param.u64 	%rd5, [_Z10sumVectorsPfS_S_ii_param_1];
	ld.param.u64 	%rd6, [_Z10sumVectorsPfS_S_ii_param_2];
	ld.param.u32 	%r8, [_Z10sumVectorsPfS_S_ii_param_3];
	ld.param.u32 	%r9, [_Z10sumVectorsPfS_S_ii_param_4];
	mov.u32 	%r10, %tid.x;
	mov.u32 	%r11, %ctaid.x;
	mov.u32 	%r1, %ntid.x;
	mad.lo.s32 	%r15, %r11, %r1, %r10;
	setp.ge.s32 	%p1, %r15, %r8;
	setp.lt.s32 	%p2, %r9, 1;
	or.pred  	%p3, %p1, %p2;
	@%p3 bra 	$L__BB0_3;
	mov.u32 	%r13, %nctaid.x;
	mul.lo.s32 	%r3, %r1, %r13;
	cvta.to.global.u64 	%rd1, %rd4;
	cvta.to.global.u64 	%rd2, %rd5;
	cvta.to.global.u64 	%rd3, %rd6;
	mov.b32 	%r14, 0;
$L__BB0_2:
	mul.wide.s32 	%rd7, %r15, 4;
	add.s64 	%rd8, %rd1, %rd7;
	ld.global.f32 	%f1, [%rd8];
	add.s64 	%rd9, %rd2, %rd7;
	ld.global.f32 	%f2, [%rd9];
	add.f32 	%f3, %f1, %f2;
	add.s64 	%rd10, %rd3, %rd7;
	st.global.f32 	[%rd10], %f3;
	add.s32 	%r15, %r15, %r3;
	add.s32 	%r14, %r14, 1;
	setp.lt.s32 	%p4, %r15, %r8;
	setp.lt.s32 	%p5, %r14, %r9;
	and.pred  	%p6, %p4, %p5;
	@%p6 bra 	$L__BB0_2;
$L__BB0_3:
	ret;

}


// ===== COMPILED SASS (sm_100) =====

	.target	sm_100

	.elftype	@"ET_EXEC"


//--------------------- .note.nv.tkinfo           --------------------------
	.section	.note.nv.tkinfo,"",@"SHT_NOTE"
	.sectionflags	@"SHF_NOTE_NV_TKINFO"
	.tkinfo
        /*0018*/ 	.word	0x00000002
        /*0030*/ 	.string	""
        /*0030*/ 	.string	"ptxas"
        /*0030*/ 	.string	"Cuda compilation tools, release 13.0, V13.0.88"
        /*0030*/ 	.string	"Build cuda_13.0.r13.0/compiler.36424714_0"
        /*0030*/ 	.string	"-arch sm_100 -m 64 "



//--------------------- .note.nv.cuinfo           --------------------------
	.section	.note.nv.cuinfo,"",@"SHT_NOTE"
	.sectionflags	@"SHF_NOTE_NV_CUINFO"
        /*0018*/ 	.short	0x0002
        /*001a*/ 	.short	0x0064
        /*001c*/ 	.short	0x0082
	.zero		2


//--------------------- .nv.info                  --------------------------
	.section	.nv.info,"",@"SHT_CUDA_INFO"
	.align	4


	//----- nvinfo : EIATTR_REGCOUNT
	.align		4
        /*0000*/ 	.byte	0x04, 0x2f
        /*0002*/ 	.short	(.L_1 - .L_0)
	.align		4
.L_0:
        /*0004*/ 	.word	index@(_Z10sumVectorsPfS_S_ii)
        /*0008*/ 	.word	0x00000016


	//----- nvinfo : EIATTR_FRAME_SIZE
	.align		4
.L_1:
        /*000c*/ 	.byte	0x04, 0x11
        /*000e*/ 	.short	(.L_3 - .L_2)
	.align		4
.L_2:
        /*0010*/ 	.word	index@(_Z10sumVectorsPfS_S_ii)
        /*0014*/ 	.word	0x00000000


	//----- nvinfo : EIATTR_MIN_STACK_SIZE
	.align		4
.L_3:
        /*0018*/ 	.byte	0x04, 0x12
        /*001a*/ 	.short	(.L_5 - .L_4)
	.align		4
.L_4:
        /*001c*/ 	.word	index@(_Z10sumVectorsPfS_S_ii)
        /*0020*/ 	.word	0x00000000
.L_5:


//--------------------- .nv.compat                --------------------------
	.section	.nv.compat,"",@"SHT_CUDA_COMPAT_INFO"
	.align	4
        /*0000*/ 	.byte	0x02, 0x09, 0x00, 0x00, 0x02, 0x02, 0x01, 0x00, 0x02, 0x05, 0x05, 0x00, 0x03, 0x07, 0x01, 0x01
        /*0010*/ 	.byte	0x02, 0x03, 0x00, 0x00, 0x02, 0x06, 0x01, 0x00, 0x04, 0x0b, 0x08, 0x00, 0x09, 0x00, 0x00, 0x00
        /*0020*/ 	.byte	0x00, 0x00, 0x00, 0x00


//--------------------- .nv.info._Z10sumVectorsPfS_S_ii --------------------------
	.section	.nv.info._Z10sumVectorsPfS_S_ii,"",@"SHT_CUDA_INFO"
	.sectionflags	@""
	.align	4


	//----- nvinfo : EIATTR_CUDA_API_VERSION
	.align		4
        /*0000*/ 	.byte	0x04, 0x37
        /*0002*/ 	.short	(.L_7 - .L_6)
.L_6:
        /*0004*/ 	.word	0x00000082


	//----- nvinfo : EIATTR_KPARAM_INFO
	.align		4
.L_7:
        /*0008*/ 	.byte	0x04, 0x17
        /*000a*/ 	.short	(.L_9 - .L_8)
.L_8:
        /*000c*/ 	.word	0x00000000
        /*0010*/ 	.short	0x0004
        /*0012*/ 	.short	0x001c
        /*0014*/ 	.byte	0x00, 0xf0, 0x11, 0x00


	//----- nvinfo : EIATTR_KPARAM_INFO
	.align		4
.L_9:
        /*0018*/ 	.byte	0x04, 0x17
        /*001a*/ 	.short	(.L_11 - .L_10)
.L_10:
        /*001c*/ 	.word	0x00000000
        /*0020*/ 	.short	0x0003
        /*0022*/ 	.short	0x0018
        /*0024*/ 	.byte	0x00, 0xf0, 0x11, 0x00


	//----- nvinfo : EIATTR_KPARAM_INFO
	.align		4
.L_11:
        /*0028*/ 	.byte	0x04, 0x17
        /*002a*/ 	.short	(.L_13 - .L_12)
.L_12:
        /*002c*/ 	.word	0x00000000
        /*0030*/ 	.short	0x0002
        /*0032*/ 	.short	0x0010
        /*0034*/ 	.byte	0x00, 0xf5, 0x21, 0x00


	//----- nvinfo : EIATTR_KPARAM_INFO
	.align		4
.L_13:
        /*0038*/ 	.byte	0x04, 0x17
        /*003a*/ 	.short	(.L_15 - .L_14)
.L_14:
        /*003c*/ 	.word	0x00000000
        /*0040*/ 	.short	0x0001
        /*0042*/ 	.short	0x0008
        /*0044*/ 	.byte	0x00, 0xf5, 0x21, 0x00


	//----- nvinfo : EIATTR_KPARAM_INFO
	.align		4
.L_15:
        /*0048*/ 	.byte	0x04, 0x17
        /*004a*/ 	.short	(.L_17 - .L_16)
.L_16:
        /*004c*/ 	.word	0x00000000
        /*0050*/ 	.short	0x0000
        /*0052*/ 	.short	0x0000
        /*0054*/ 	.byte	0x00, 0xf5, 0x21, 0x00


	//----- nvinfo : EIATTR_SPARSE_MMA_MASK
	.align		4
.L_17:
        /*0058*/ 	.byte	0x03, 0x50
        /*005a*/ 	.short	0x0000


	//----- nvinfo : EIATTR_MAXREG_COUNT
	.align		4
        /*005c*/ 	.byte	0x03, 0x1b
        /*005e*/ 	.short	0x00ff


	//----- nvinfo : EIATTR_MERCURY_ISA_VERSION
	.align		4
        /*0060*/ 	.byte	0x03, 0x5f
        /*0062*/ 	.short	0x0101


	//----- nvinfo : EIATTR_VRC_CTA_INIT_COUNT
	.align		4
        /*0064*/ 	.byte	0x02, 0x4a
	.zero		1
	.zero		1


	//----- nvinfo : EIATTR_EXIT_INSTR_OFFSETS
	.align		4
        /*0068*/ 	.byte	0x04, 0x1c
        /*006a*/ 	.short	(.L_19 - .L_18)


	//   ....[0]....
.L_18:
        /*006c*/ 	.word	0x00000080


	//   ....[1]....
        /*0070*/ 	.word	0x000001d0


	//----- nvinfo : EIATTR_CRS_STACK_SIZE
	.align		4
.L_19:
        /*0074*/ 	.byte	0x04, 0x1e
        /*0076*/ 	.short	(.L_21 - .L_20)
.L_20:
        /*0078*/ 	.word	0x00000000


	//----- nvinfo : EIATTR_CBANK_PARAM_SIZE
	.align		4
.L_21:
        /*007c*/ 	.byte	0x03, 0x19
        /*007e*/ 	.short	0x0020


	//----- nvinfo : EIATTR_PARAM_CBANK
	.align		4
        /*0080*/ 	.byte	0x04, 0x0a
        /*0082*/ 	.short	(.L_23 - .L_22)
	.align		4
.L_22:
        /*0084*/ 	.word	index@(.nv.constant0._Z10sumVectorsPfS_S_ii)
        /*0088*/ 	.short	0x0380
        /*008a*/ 	.short	0x0020


	//----- nvinfo : EIATTR_SW_WAR
	.align		4
.L_23:
        /*008c*/ 	.byte	0x04, 0x36
        /*008e*/ 	.short	(.L_25 - .L_24)
.L_24:
        /*0090*/ 	.word	0x00000008
.L_25:


//--------------------- .nv.callgraph             --------------------------
	.section	.nv.callgraph,"",@"SHT_CUDA_CALLGRAPH"
	.align	4
	.sectionentsize	8
	.align		4
        /*0000*/ 	.word	0x00000000
	.align		4
        /*0004*/ 	.word	0xffffffff
	.align		4
        /*0008*/ 	.word	0x00000000
	.align		4
        /*000c*/ 	.word	0xfffffffe
	.align		4
        /*0010*/ 	.word	0x00000000
	.align		4
        /*0014*/ 	.word	0xfffffffd
	.align		4
        /*0018*/ 	.word	0x00000000
	.align		4
        /*001c*/ 	.word	0xfffffffc


//--------------------- .text._Z10sumVectorsPfS_S_ii --------------------------
	.section	.text._Z10sumVectorsPfS_S_ii,"ax",@progbits
	.align	128
        .global         _Z10sumVectorsPfS_S_ii
        .type           _Z10sumVectorsPfS_S_ii,@function
        .size           _Z10sumVectorsPfS_S_ii,(.L_x_2 - _Z10sumVectorsPfS_S_ii)
        .other          _Z10sumVectorsPfS_S_ii,@"STO_CUDA_ENTRY STV_DEFAULT"
_Z10sumVectorsPfS_S_ii:
.text._Z10sumVectorsPfS_S_ii:
[----:B------:R-:W-:Y:S01]  /*0000*/  LDC R1, c[0x0][0x37c] ;  /* 0x0000df00ff017b82 */ /* 0x000fe20000000800 */
[----:B------:R-:W0:Y:S07]  /*0010*/  S2R R11, SR_TID.X ;  /* 0x00000000000b7919 */ /* 0x000e2e0000002100 */
[----:B------:R-:W0:Y:S08]  /*0020*/  S2UR UR4, SR_CTAID.X ;  /* 0x00000000000479c3 */ /* 0x000e300000002500 */
[----:B------:R-:W0:Y:S08]  /*0030*/  LDC R0, c[0x0][0x360] ;  /* 0x0000d800ff007b82 */ /* 0x000e300000000800 */
[----:B------:R-:W1:Y:S01]  /*0040*/  LDC.64 R2, c[0x0][0x398] ;  /* 0x0000e600ff027b82 */ /* 0x000e620000000a00 */
[----:B0-----:R-:W-:Y:S01]  /*0050*/  IMAD R11, R0, UR4, R11 ;  /* 0x00000004000b7c24 */ /* 0x001fe2000f8e020b */
[----:B-1----:R-:W-:-:S04]  /*0060*/  ISETP.GE.AND P0, PT, R3, 0x1, PT ;  /* 0x000000010300780c */ /* 0x002fc80003f06270 */
[----:B------:R-:W-:-:S13]  /*0070*/  ISETP.GE.OR P0, PT, R11, R2, !P0 ;  /* 0x000000020b00720c */ /* 0x000fda0004706670 */
[----:B------:R-:W-:Y:S05]  /*0080*/  @P0 EXIT ;  /* 0x000000000000094d */ /* 0x000fea0003800000 */
[----:B------:R-:W0:Y:S01]  /*0090*/  LDC.64 R4, c[0x0][0x390] ;  /* 0x0000e400ff047b82 */ /* 0x000e220000000a00 */
[----:B------:R-:W1:Y:S01]  /*00a0*/  LDCU UR4, c[0x0][0x370] ;  /* 0x00006e00ff0477ac */ /* 0x000e620008000800 */
[----:B------:R-:W-:Y:S01]  /*00b0*/  HFMA2 R16, -RZ, RZ, 0, 0 ;  /* 0x00000000ff107431 */ /* 0x000fe200000001ff */
[----:B------:R-:W-:Y:S01]  /*00c0*/  MOV R17, R11 ;  /* 0x0000000b00117202 */ /* 0x000fe20000000f00 */
[----:B------:R-:W2:Y:S04]  /*00d0*/  LDCU.64 UR6, c[0x0][0x358] ;  /* 0x00006b00ff0677ac */ /* 0x000ea80008000a00 */
[----:B------:R-:W3:Y:S08]  /*00e0*/  LDC.64 R6, c[0x0][0x380] ;  /* 0x0000e000ff067b82 */ /* 0x000ef00000000a00 */
[----:B------:R-:W4:Y:S01]  /*00f0*/  LDC.64 R8, c[0x0][0x388] ;  /* 0x0000e200ff087b82 */ /* 0x000f220000000a00 */
[----:B-1----:R-:W-:-:S07]  /*0100*/  IMAD R0, R0, UR4, RZ ;  /* 0x0000000400007c24 */ /* 0x002fce000f8e02ff */
.L_x_0:
[----:B---3--:R-:W-:-:S04]  /*0110*/  IMAD.WIDE R10, R17, 0x4, R6 ;  /* 0x00000004110a7825 */ /* 0x008fc800078e0206 */
[C---:B----4-:R-:W-:Y:S02]  /*0120*/  IMAD.WIDE R12, R17.reuse, 0x4, R8 ;  /* 0x00000004110c7825 */ /* 0x050fe400078e0208 */
[----:B--2---:R-:W2:Y:S04]  /*0130*/  LDG.E R10, desc[UR6][R10.64] ;  /* 0x000000060a0a7981 */ /* 0x004ea8000c1e1900 */
[----:B------:R-:W2:Y:S01]  /*0140*/  LDG.E R13, desc[UR6][R12.64] ;  /* 0x000000060c0d7981 */ /* 0x000ea2000c1e1900 */
[----:B01----:R-:W-:Y:S01]  /*0150*/  IMAD.WIDE R14, R17, 0x4, R4 ;  /* 0x00000004110e7825 */ /* 0x003fe200078e0204 */
[----:B------:R-:W-:Y:S02]  /*0160*/  IADD3 R16, PT, PT, R16, 0x1, RZ ;  /* 0x0000000110107810 */ /* 0x000fe40007ffe0ff */
[----:B------:R-:W-:-:S02]  /*0170*/  IADD3 R17, PT, PT, R0, R17, RZ ;  /* 0x0000001100117210 */ /* 0x000fc40007ffe0ff */
[----:B------:R-:W-:Y:S02]  /*0180*/  ISETP.GE.AND P0, PT, R16, R3, PT ;  /* 0x000000031000720c */ /* 0x000fe40003f06270 */
[----:B------:R-:W-:Y:S01]  /*0190*/  ISETP.LT.AND P1, PT, R17, R2, PT ;  /* 0x000000021100720c */ /* 0x000fe20003f21270 */
[----:B--2---:R-:W-:-:S05]  /*01a0*/  FADD R19, R10, R13 ;  /* 0x0000000d0a137221 */ /* 0x004fca0000000000 */
[----:B------:R1:W-:Y:S07]  /*01b0*/  STG.E desc[UR6][R14.64], R19 ;  /* 0x000000130e007986 */ /* 0x0003ee000c101906 */
[----:B------:R-:W-:Y:S05]  /*01c0*/  @!P0 BRA P1, `(.L_x_0) ;  /* 0xfffffffc00d08947 */ /* 0x000fea000083ffff */
[----:B------:R-:W-:Y:S05]  /*01d0*/  EXIT ;  /* 0x000000000000794d */ /* 0x000fea0003800000 */
.L_x_1:
[----:B------:R-:W-:-:S00]  /*01e0*/  BRA `(.L_x_1) ;  /* 0xfffffffc00fc7947 */ /* 0x000fc0000383ffff */
[----:B------:R-:W-:-:S00]  /*01f0*/  NOP ;  /* 0x0000000000007918 */ /* 0x000fc00000000000 */
        /* <DEDUP_REMOVED lines=8> */
.L_x_2:


//--------------------- .nv.shared.reserved.0     --------------------------
	.section	.nv.shared.reserved.0,"aw",@nobits
	.weak		__nv_reservedSMEM_offset_0_alias
	.size		__nv_reservedSMEM_offset_0_alias, 0, 64
	.other		__nv_reservedSMEM_offset_0_alias,@"STO_CUDA_RESERVED_SHARED STV_DEFAULT"
__nv_reservedSMEM_offset_0_alias:
	.zero		0
	.zero		64


//--------------------- .nv.constant0._Z10sumVectorsPfS_S_ii --------------------------
	.section	.nv.constant0._Z10sumVectorsPfS_S_ii,"a",@progbits
	.sectionflags	@""
	.align	4
.nv.constant0._Z10sumVectorsPfS_S_ii:
	.zero		928


//--------------------- SYMBOLS --------------------------

	.type		.nv.reservedSmem.offset0,@object
	.size		.nv.reservedSmem.offset0,0x4
